	.headerflags	@"EF_CUDA_TEXMODE_UNIFIED EF_CUDA_64BIT_ADDRESS EF_CUDA_ACCELERATORS EF_CUDA_SM90 EF_CUDA_VIRTUAL_SM(EF_CUDA_SM90)"
	.elftype	@"ET_EXEC"


//--------------------- .nv.info                  --------------------------
	.section	.nv.info,"",@"SHT_CUDA_INFO"
	.align	4


	//----- nvinfo : EIATTR_REGCOUNT
	.align		4
        /*0000*/ 	.byte	0x04, 0x2f
        /*0002*/ 	.short	(.L_3 - .L_2)
	.align		4
.L_2:
        /*0004*/ 	.word	index@(triton_poi_fused__native_batch_norm_legit_no_training_10)
        /*0008*/ 	.word	0x00000012


	//----- nvinfo : EIATTR_MIN_STACK_SIZE
	.align		4
.L_3:
        /*000c*/ 	.byte	0x04, 0x12
        /*000e*/ 	.short	(.L_5 - .L_4)
	.align		4
.L_4:
        /*0010*/ 	.word	index@(triton_poi_fused__native_batch_norm_legit_no_training_10)
        /*0014*/ 	.word	0x00000000


	//----- nvinfo : EIATTR_FRAME_SIZE
	.align		4
.L_5:
        /*0018*/ 	.byte	0x04, 0x11
        /*001a*/ 	.short	(.L_7 - .L_6)
	.align		4
.L_6:
        /*001c*/ 	.word	index@(triton_poi_fused__native_batch_norm_legit_no_training_10)
        /*0020*/ 	.word	0x00000000


	//----- nvinfo : EIATTR_MIN_STACK_SIZE
	.align		4
.L_7:
        /*0024*/ 	.byte	0x04, 0x12
        /*0026*/ 	.short	(.L_9 - .L_8)
	.align		4
.L_8:
        /*0028*/ 	.word	index@(triton_poi_fused__native_batch_norm_legit_no_training_10)
        /*002c*/ 	.word	0x00000000
.L_9:


//--------------------- .nv.info.triton_poi_fused__native_batch_norm_legit_no_training_10 --------------------------
	.section	.nv.info.triton_poi_fused__native_batch_norm_legit_no_training_10,"",@"SHT_CUDA_INFO"
	.sectionflags	@""
	.align	4


	//----- nvinfo : EIATTR_CUDA_API_VERSION
	.align		4
        /*0000*/ 	.byte	0x04, 0x37
        /*0002*/ 	.short	(.L_11 - .L_10)
.L_10:
        /*0004*/ 	.word	0x0000007c


	//----- nvinfo : EIATTR_KPARAM_INFO
	.align		4
.L_11:
        /*0008*/ 	.byte	0x04, 0x17
        /*000a*/ 	.short	(.L_13 - .L_12)
.L_12:
        /*000c*/ 	.word	0x00000000
        /*0010*/ 	.short	0x0006
        /*0012*/ 	.short	0x0030
        /*0014*/ 	.byte	0x00, 0xf0, 0x11, 0x00


	//----- nvinfo : EIATTR_KPARAM_INFO
	.align		4
.L_13:
        /*0018*/ 	.byte	0x04, 0x17
        /*001a*/ 	.short	(.L_15 - .L_14)
.L_14:
        /*001c*/ 	.word	0x00000000
        /*0020*/ 	.short	0x0005
        /*0022*/ 	.short	0x0028
        /*0024*/ 	.byte	0x00, 0xf4, 0x21, 0x00


	//----- nvinfo : EIATTR_KPARAM_INFO
	.align		4
.L_15:
        /*0028*/ 	.byte	0x04, 0x17
        /*002a*/ 	.short	(.L_17 - .L_16)
.L_16:
        /*002c*/ 	.word	0x00000000
        /*0030*/ 	.short	0x0004
        /*0032*/ 	.short	0x0020
        /*0034*/ 	.byte	0x00, 0xf4, 0x21, 0x00


	//----- nvinfo : EIATTR_KPARAM_INFO
	.align		4
.L_17:
        /*0038*/ 	.byte	0x04, 0x17
        /*003a*/ 	.short	(.L_19 - .L_18)
.L_18:
        /*003c*/ 	.word	0x00000000
        /*0040*/ 	.short	0x0003
        /*0042*/ 	.short	0x0018
        /*0044*/ 	.byte	0x00, 0xf4, 0x21, 0x00


	//----- nvinfo : EIATTR_KPARAM_INFO
	.align		4
.L_19:
        /*0048*/ 	.byte	0x04, 0x17
        /*004a*/ 	.short	(.L_21 - .L_20)
.L_20:
        /*004c*/ 	.word	0x00000000
        /*0050*/ 	.short	0x0002
        /*0052*/ 	.short	0x0010
        /*0054*/ 	.byte	0x00, 0xf4, 0x21, 0x00


	//----- nvinfo : EIATTR_KPARAM_INFO
	.align		4
.L_21:
        /*0058*/ 	.byte	0x04, 0x17
        /*005a*/ 	.short	(.L_23 - .L_22)
.L_22:
        /*005c*/ 	.word	0x00000000
        /*0060*/ 	.short	0x0001
        /*0062*/ 	.short	0x0008
        /*0064*/ 	.byte	0x00, 0xf4, 0x21, 0x00


	//----- nvinfo : EIATTR_KPARAM_INFO
	.align		4
.L_23:
        /*0068*/ 	.byte	0x04, 0x17
        /*006a*/ 	.short	(.L_25 - .L_24)
.L_24:
        /*006c*/ 	.word	0x00000000
        /*0070*/ 	.short	0x0000
        /*0072*/ 	.short	0x0000
        /*0074*/ 	.byte	0x00, 0xf4, 0x21, 0x00


	//----- nvinfo : EIATTR_SPARSE_MMA_MASK
	.align		4
.L_25:
        /*0078*/ 	.byte	0x03, 0x50
        /*007a*/ 	.short	0x0000


	//----- nvinfo : EIATTR_MAXREG_COUNT
	.align		4
        /*007c*/ 	.byte	0x03, 0x1b
        /*007e*/ 	.short	0x00ff


	//----- nvinfo : EIATTR_EXIT_INSTR_OFFSETS
	.align		4
        /*0080*/ 	.byte	0x04, 0x1c
        /*0082*/ 	.short	(.L_27 - .L_26)


	//   ....[0]....
.L_26:
        /*0084*/ 	.word	0x000002e0


	//   ....[1]....
        /*0088*/ 	.word	0x00000300


	//----- nvinfo : EIATTR_REQNTID
	.align		4
.L_27:
        /*008c*/ 	.byte	0x04, 0x10
        /*008e*/ 	.short	(.L_29 - .L_28)
.L_28:
        /*0090*/ 	.word	0x00000080
        /*0094*/ 	.word	0x00000001
        /*0098*/ 	.word	0x00000001


	//----- nvinfo : EIATTR_CBANK_PARAM_SIZE
	.align		4
.L_29:
        /*009c*/ 	.byte	0x03, 0x19
        /*009e*/ 	.short	0x0034


	//----- nvinfo : EIATTR_PARAM_CBANK
	.align		4
        /*00a0*/ 	.byte	0x04, 0x0a
        /*00a2*/ 	.short	(.L_31 - .L_30)
	.align		4
.L_30:
        /*00a4*/ 	.word	index@(.nv.constant0.triton_poi_fused__native_batch_norm_legit_no_training_10)
        /*00a8*/ 	.short	0x0210
        /*00aa*/ 	.short	0x0034


	//----- nvinfo : EIATTR_SW_WAR
	.align		4
.L_31:
        /*00ac*/ 	.byte	0x04, 0x36
        /*00ae*/ 	.short	(.L_33 - .L_32)
.L_32:
        /*00b0*/ 	.word	0x00000008
.L_33:


//--------------------- .nv.callgraph             --------------------------
	.section	.nv.callgraph,"",@"SHT_CUDA_CALLGRAPH"
	.align	4
	.sectionentsize	8
	.align		4
        /*0000*/ 	.word	0x00000000
	.align		4
        /*0004*/ 	.word	0xffffffff
	.align		4
        /*0008*/ 	.word	0x00000000
	.align		4
        /*000c*/ 	.word	0xfffffffe
	.align		4
        /*0010*/ 	.word	0x00000000
	.align		4
        /*0014*/ 	.word	0xfffffffd
	.align		4
        /*0018*/ 	.word	0x00000000
	.align		4
        /*001c*/ 	.word	0xfffffffc


//--------------------- .nv.constant4             --------------------------
	.section	.nv.constant4,"a",@progbits
	.align	8
	.align		8
.nv.constant4:
        /*0000*/ 	.dword	_$_str
	.align		8
        /*0008*/ 	.dword	_$_str_$_2


//--------------------- .text.triton_poi_fused__native_batch_norm_legit_no_training_10 --------------------------
	.section	.text.triton_poi_fused__native_batch_norm_legit_no_training_10,"ax",@progbits
	.align	128
        .global         triton_poi_fused__native_batch_norm_legit_no_training_10
        .type           triton_poi_fused__native_batch_norm_legit_no_training_10,@function
        .size           triton_poi_fused__native_batch_norm_legit_no_training_10,(.L_x_1 - triton_poi_fused__native_batch_norm_legit_no_training_10)
        .other          triton_poi_fused__native_batch_norm_legit_no_training_10,@"STO_CUDA_ENTRY STV_DEFAULT"
triton_poi_fused__native_batch_norm_legit_no_training_10:
.text.triton_poi_fused__native_batch_norm_legit_no_training_10:
[----:B------:R-:W0:Y:S01]  /*0000*/  LDC R1, c[0x0][0x28] ;  /* 0x00000a00ff017b82 */ /* 0x000e220000000800 */
[----:B------:R-:W1:Y:S07]  /*0010*/  S2R R0, SR_TID.X ;  /* 0x0000000000007919 */ /* 0x000e6e0000002100 */
[----:B------:R-:W2:Y:S01]  /*0020*/  LDC.64 R8, c[0x0][0x220] ;  /* 0x00008800ff087b82 */ /* 0x000ea20000000a00 */
[----:B------:R-:W-:Y:S01]  /*0030*/  HFMA2.MMA R14, -RZ, RZ, 0, 0 ;  /* 0x00000000ff0e7435 */ /* 0x000fe200000001ff */
[----:B------:R-:W-:Y:S01]  /*0040*/  ULDC.64 UR4, c[0x0][0x208] ;  /* 0x0000820000047ab9 */ /* 0x000fe20000000a00 */
[----:B------:R-:W3:Y:S05]  /*0050*/  S2R R3, SR_CTAID.X ;  /* 0x0000000000037919 */ /* 0x000eea0000002500 */
[----:B------:R-:W4:Y:S08]  /*0060*/  LDC.64 R4, c[0x0][0x210] ;  /* 0x00008400ff047b82 */ /* 0x000f300000000a00 */
[----:B------:R-:W5:Y:S08]  /*0070*/  LDC.64 R6, c[0x0][0x218] ;  /* 0x00008600ff067b82 */ /* 0x000f700000000a00 */
[----:B------:R-:W5:Y:S01]  /*0080*/  LDC.64 R10, c[0x0][0x228] ;  /* 0x00008a00ff0a7b82 */ /* 0x000f620000000a00 */
[----:B-1----:R-:W-:-:S07]  /*0090*/  LOP3.LUT R0, R0, 0x7f, RZ, 0xc0, !PT ;  /* 0x0000007f00007812 */ /* 0x002fce00078ec0ff */
[----:B------:R-:W1:Y:S01]  /*00a0*/  LDC.64 R12, c[0x0][0x230] ;  /* 0x00008c00ff0c7b82 */ /* 0x000e620000000a00 */
[----:B---3--:R-:W-:Y:S02]  /*00b0*/  SHF.R.S32.HI R2, RZ, 0x18, R3 ;  /* 0x00000018ff027819 */ /* 0x008fe40000011403 */
[----:B------:R-:W-:Y:S02]  /*00c0*/  LEA R0, R3, R0, 0x7 ;  /* 0x0000000003007211 */ /* 0x000fe400078e38ff */
[----:B------:R-:W-:Y:S02]  /*00d0*/  SGXT R3, R2, 0x1 ;  /* 0x000000010203781a */ /* 0x000fe40000000200 */
[----:B------:R-:W-:Y:S02]  /*00e0*/  ISETP.GE.AND P2, PT, R0, 0x80, PT ;  /* 0x000000800000780c */ /* 0x000fe40003f46270 */
[----:B------:R-:W-:-:S04]  /*00f0*/  LEA.HI R3, R3, R0, RZ, 0x5 ;  /* 0x0000000003037211 */ /* 0x000fc800078f28ff */
[----:B------:R-:W-:-:S04]  /*0100*/  LOP3.LUT R3, R3, 0xffffffe0, RZ, 0xc0, !PT ;  /* 0xffffffe003037812 */ /* 0x000fc800078ec0ff */
[----:B------:R-:W-:-:S05]  /*0110*/  IADD3 R15, R0, -R3, RZ ;  /* 0x80000003000f7210 */ /* 0x000fca0007ffe0ff */
[----:B--2---:R-:W-:-:S05]  /*0120*/  IMAD.WIDE R8, R15, 0x4, R8 ;  /* 0x000000040f087825 */ /* 0x004fca00078e0208 */
[----:B------:R2:W3:Y:S01]  /*0130*/  @!P2 LDG.E.EL R14, desc[UR4][R8.64] ;  /* 0x00000004080ea981 */ /* 0x0004e2000c2e1900 */
[----:B------:R-:W-:Y:S01]  /*0140*/  CS2R R2, SRZ ;  /* 0x0000000000027805 */ /* 0x000fe2000001ff00 */
[----:B----4-:R-:W-:-:S04]  /*0150*/  IMAD.WIDE R4, R0, 0x4, R4 ;  /* 0x0000000400047825 */ /* 0x010fc800078e0204 */
[C---:B-----5:R-:W-:Y:S01]  /*0160*/  IMAD.WIDE R6, R15.reuse, 0x4, R6 ;  /* 0x000000040f067825 */ /* 0x060fe200078e0206 */
[----:B------:R4:W5:Y:S03]  /*0170*/  @!P2 LDG.E R2, desc[UR4][R4.64] ;  /* 0x000000040402a981 */ /* 0x000966000c1e1900 */
[C---:B0-2---:R-:W-:Y:S01]  /*0180*/  IMAD.WIDE R8, R15.reuse, 0x4, R10 ;  /* 0x000000040f087825 */ /* 0x045fe200078e020a */
[----:B------:R0:W5:Y:S03]  /*0190*/  @!P2 LDG.E.EL R3, desc[UR4][R6.64] ;  /* 0x000000040603a981 */ /* 0x000166000c2e1900 */
[----:B-1----:R-:W-:Y:S01]  /*01a0*/  IMAD.WIDE R10, R15, 0x4, R12 ;  /* 0x000000040f0a7825 */ /* 0x002fe200078e020c */
[----:B------:R-:W-:Y:S01]  /*01b0*/  CS2R R12, SRZ ;  /* 0x00000000000c7805 */ /* 0x000fe2000001ff00 */
[----:B----4-:R-:W1:Y:S05]  /*01c0*/  LDC.64 R4, c[0x0][0x238] ;  /* 0x00008e00ff047b82 */ /* 0x010e6a0000000a00 */
[----:B------:R-:W2:Y:S04]  /*01d0*/  @!P2 LDG.E.EL R12, desc[UR4][R8.64] ;  /* 0x00000004080ca981 */ /* 0x000ea8000c2e1900 */
[----:B------:R-:W2:Y:S01]  /*01e0*/  @!P2 LDG.E.EL R13, desc[UR4][R10.64] ;  /* 0x000000040a0da981 */ /* 0x000ea2000c2e1900 */
[----:B0-----:R-:W-:Y:S01]  /*01f0*/  MOV R6, 0x3e800000 ;  /* 0x3e80000000067802 */ /* 0x001fe20000000f00 */
[----:B---3--:R-:W-:-:S04]  /*0200*/  FADD R14, R14, 9.9999997473787516356e-06 ;  /* 0x3727c5ac0e0e7421 */ /* 0x008fc80000000000 */
[----:B------:R-:W0:Y:S01]  /*0210*/  MUFU.SQRT R15, R14 ;  /* 0x0000000e000f7308 */ /* 0x000e220000002000 */
[----:B-----5:R-:W-:Y:S01]  /*0220*/  FADD R2, -R3, R2 ;  /* 0x0000000203027221 */ /* 0x020fe20000000100 */
[C---:B0-----:R-:W-:Y:S02]  /*0230*/  FSETP.GT.AND P0, PT, R15.reuse, 8.50705917302346158658e+37, PT ;  /* 0x7e8000000f00780b */ /* 0x041fe40003f04000 */
[----:B------:R-:W-:Y:S02]  /*0240*/  FSETP.GEU.AND P1, PT, R15, 1.175494350822287508e-38, PT ;  /* 0x008000000f00780b */ /* 0x000fe40003f2e000 */
[----:B------:R-:W-:-:S09]  /*0250*/  FSEL R6, R6, 1, P0 ;  /* 0x3f80000006067808 */ /* 0x000fd20000000000 */
[----:B------:R-:W-:Y:S02]  /*0260*/  @P0 FMUL R15, R15, 0.25 ;  /* 0x3e8000000f0f0820 */ /* 0x000fe40000400000 */
[----:B------:R-:W-:Y:S02]  /*0270*/  @!P1 FMUL R6, R6, 16777216 ;  /* 0x4b80000006069820 */ /* 0x000fe40000400000 */
[----:B------:R-:W-:-:S06]  /*0280*/  @!P1 FMUL R15, R15, 16777216 ;  /* 0x4b8000000f0f9820 */ /* 0x000fcc0000400000 */
[----:B------:R-:W0:Y:S02]  /*0290*/  MUFU.RCP R15, R15 ;  /* 0x0000000f000f7308 */ /* 0x000e240000001000 */
[----:B0-----:R-:W-:-:S04]  /*02a0*/  FMUL R3, R15, R6 ;  /* 0x000000060f037220 */ /* 0x001fc80000400000 */
[----:B------:R-:W-:Y:S01]  /*02b0*/  FMUL R6, R2, R3 ;  /* 0x0000000302067220 */ /* 0x000fe20000400000 */
[----:B-1----:R-:W-:-:S04]  /*02c0*/  IMAD.WIDE R2, R0, 0x4, R4 ;  /* 0x0000000400027825 */ /* 0x002fc800078e0204 */
[----:B--2---:R-:W-:Y:S01]  /*02d0*/  FFMA R13, R6, R12, R13 ;  /* 0x0000000c060d7223 */ /* 0x004fe2000000000d */
[----:B------:R-:W-:Y:S06]  /*02e0*/  @P2 EXIT ;  /* 0x000000000000294d */ /* 0x000fec0003800000 */
[----:B------:R-:W-:Y:S01]  /*02f0*/  STG.E desc[UR4][R2.64], R13 ;  /* 0x0000000d02007986 */ /* 0x000fe2000c101904 */
[----:B------:R-:W-:Y:S05]  /*0300*/  EXIT ;  /* 0x000000000000794d */ /* 0x000fea0003800000 */
.L_x_0:
[----:B------:R-:W-:-:S00]  /*0310*/  BRA `(.L_x_0) ;  /* 0xfffffffc00fc7947 */ /* 0x000fc0000383ffff */
[----:B------:R-:W-:-:S00]  /*0320*/  NOP ;  /* 0x0000000000007918 */ /* 0x000fc00000000000 */
        /* <DEDUP_REMOVED lines=13> */
.L_x_1:


//--------------------- .nv.global.init           --------------------------
	.section	.nv.global.init,"aw",@progbits
.nv.global.init:
	.type		_$_str,@object
	.size		_$_str,(_$_str_$_2 - _$_str)
_$_str:
        /*0000*/ 	.byte	0x5f, 0x5f, 0x43, 0x55, 0x44, 0x41, 0x5f, 0x46, 0x54, 0x5a, 0x00
	.type		_$_str_$_2,@object
	.size		_$_str_$_2,(.L_1 - _$_str_$_2)
_$_str_$_2:
        /*000b*/ 	.byte	0x5f, 0x5f, 0x43, 0x55, 0x44, 0x41, 0x5f, 0x50, 0x52, 0x45, 0x43, 0x5f, 0x53, 0x51, 0x52, 0x54
        /*001b*/ 	.byte	0x00
.L_1:


//--------------------- .nv.constant0.triton_poi_fused__native_batch_norm_legit_no_training_10 --------------------------
	.section	.nv.constant0.triton_poi_fused__native_batch_norm_legit_no_training_10,"a",@progbits
	.sectionflags	@""
	.align	4
.nv.constant0.triton_poi_fused__native_batch_norm_legit_no_training_10:
	.zero		580
